	.headerflags	@"EF_CUDA_TEXMODE_UNIFIED EF_CUDA_64BIT_ADDRESS EF_CUDA_ACCELERATORS EF_CUDA_SM90 EF_CUDA_VIRTUAL_SM(EF_CUDA_SM90)"
	.elftype	@"ET_EXEC"


//--------------------- .nv.info                  --------------------------
	.section	.nv.info,"",@"SHT_CUDA_INFO"
	.align	4


	//----- nvinfo : EIATTR_REGCOUNT
	.align		4
        /*0000*/ 	.byte	0x04, 0x2f
        /*0002*/ 	.short	(.L_1 - .L_0)
	.align		4
.L_0:
        /*0004*/ 	.word	index@(triton_poi_fused_addmm_sigmoid_23)
        /*0008*/ 	.word	0x0000000b


	//----- nvinfo : EIATTR_MIN_STACK_SIZE
	.align		4
.L_1:
        /*000c*/ 	.byte	0x04, 0x12
        /*000e*/ 	.short	(.L_3 - .L_2)
	.align		4
.L_2:
        /*0010*/ 	.word	index@(triton_poi_fused_addmm_sigmoid_23)
        /*0014*/ 	.word	0x00000000


	//----- nvinfo : EIATTR_FRAME_SIZE
	.align		4
.L_3:
        /*0018*/ 	.byte	0x04, 0x11
        /*001a*/ 	.short	(.L_5 - .L_4)
	.align		4
.L_4:
        /*001c*/ 	.word	index@(triton_poi_fused_addmm_sigmoid_23)
        /*0020*/ 	.word	0x00000000


	//----- nvinfo : EIATTR_MIN_STACK_SIZE
	.align		4
.L_5:
        /*0024*/ 	.byte	0x04, 0x12
        /*0026*/ 	.short	(.L_7 - .L_6)
	.align		4
.L_6:
        /*0028*/ 	.word	index@(triton_poi_fused_addmm_sigmoid_23)
        /*002c*/ 	.word	0x00000000
.L_7:


//--------------------- .nv.info.triton_poi_fused_addmm_sigmoid_23 --------------------------
	.section	.nv.info.triton_poi_fused_addmm_sigmoid_23,"",@"SHT_CUDA_INFO"
	.sectionflags	@""
	.align	4


	//----- nvinfo : EIATTR_CUDA_API_VERSION
	.align		4
        /*0000*/ 	.byte	0x04, 0x37
        /*0002*/ 	.short	(.L_9 - .L_8)
.L_8:
        /*0004*/ 	.word	0x0000007c


	//----- nvinfo : EIATTR_KPARAM_INFO
	.align		4
.L_9:
        /*0008*/ 	.byte	0x04, 0x17
        /*000a*/ 	.short	(.L_11 - .L_10)
.L_10:
        /*000c*/ 	.word	0x00000000
        /*0010*/ 	.short	0x0002
        /*0012*/ 	.short	0x0010
        /*0014*/ 	.byte	0x00, 0xf0, 0x11, 0x00


	//----- nvinfo : EIATTR_KPARAM_INFO
	.align		4
.L_11:
        /*0018*/ 	.byte	0x04, 0x17
        /*001a*/ 	.short	(.L_13 - .L_12)
.L_12:
        /*001c*/ 	.word	0x00000000
        /*0020*/ 	.short	0x0001
        /*0022*/ 	.short	0x0008
        /*0024*/ 	.byte	0x00, 0xf4, 0x21, 0x00


	//----- nvinfo : EIATTR_KPARAM_INFO
	.align		4
.L_13:
        /*0028*/ 	.byte	0x04, 0x17
        /*002a*/ 	.short	(.L_15 - .L_14)
.L_14:
        /*002c*/ 	.word	0x00000000
        /*0030*/ 	.short	0x0000
        /*0032*/ 	.short	0x0000
        /*0034*/ 	.byte	0x00, 0xf4, 0x21, 0x00


	//----- nvinfo : EIATTR_SPARSE_MMA_MASK
	.align		4
.L_15:
        /*0038*/ 	.byte	0x03, 0x50
        /*003a*/ 	.short	0x0000


	//----- nvinfo : EIATTR_MAXREG_COUNT
	.align		4
        /*003c*/ 	.byte	0x03, 0x1b
        /*003e*/ 	.short	0x00ff


	//----- nvinfo : EIATTR_EXIT_INSTR_OFFSETS
	.align		4
        /*0040*/ 	.byte	0x04, 0x1c
        /*0042*/ 	.short	(.L_17 - .L_16)


	//   ....[0]....
.L_16:
        /*0044*/ 	.word	0x000001d0


	//   ....[1]....
        /*0048*/ 	.word	0x000001f0


	//----- nvinfo : EIATTR_REQNTID
	.align		4
.L_17:
        /*004c*/ 	.byte	0x04, 0x10
        /*004e*/ 	.short	(.L_19 - .L_18)
.L_18:
        /*0050*/ 	.word	0x00000020
        /*0054*/ 	.word	0x00000001
        /*0058*/ 	.word	0x00000001


	//----- nvinfo : EIATTR_CBANK_PARAM_SIZE
	.align		4
.L_19:
        /*005c*/ 	.byte	0x03, 0x19
        /*005e*/ 	.short	0x0014


	//----- nvinfo : EIATTR_PARAM_CBANK
	.align		4
        /*0060*/ 	.byte	0x04, 0x0a
        /*0062*/ 	.short	(.L_21 - .L_20)
	.align		4
.L_20:
        /*0064*/ 	.word	index@(.nv.constant0.triton_poi_fused_addmm_sigmoid_23)
        /*0068*/ 	.short	0x0210
        /*006a*/ 	.short	0x0014


	//----- nvinfo : EIATTR_SW_WAR
	.align		4
.L_21:
        /*006c*/ 	.byte	0x04, 0x36
        /*006e*/ 	.short	(.L_23 - .L_22)
.L_22:
        /*0070*/ 	.word	0x00000008
.L_23:


//--------------------- .nv.callgraph             --------------------------
	.section	.nv.callgraph,"",@"SHT_CUDA_CALLGRAPH"
	.align	4
	.sectionentsize	8
	.align		4
        /*0000*/ 	.word	0x00000000
	.align		4
        /*0004*/ 	.word	0xffffffff
	.align		4
        /*0008*/ 	.word	0x00000000
	.align		4
        /*000c*/ 	.word	0xfffffffe
	.align		4
        /*0010*/ 	.word	0x00000000
	.align		4
        /*0014*/ 	.word	0xfffffffd
	.align		4
        /*0018*/ 	.word	0x00000000
	.align		4
        /*001c*/ 	.word	0xfffffffc


//--------------------- .text.triton_poi_fused_addmm_sigmoid_23 --------------------------
	.section	.text.triton_poi_fused_addmm_sigmoid_23,"ax",@progbits
	.align	128
        .global         triton_poi_fused_addmm_sigmoid_23
        .type           triton_poi_fused_addmm_sigmoid_23,@function
        .size           triton_poi_fused_addmm_sigmoid_23,(.L_x_1 - triton_poi_fused_addmm_sigmoid_23)
        .other          triton_poi_fused_addmm_sigmoid_23,@"STO_CUDA_ENTRY STV_DEFAULT"
triton_poi_fused_addmm_sigmoid_23:
.text.triton_poi_fused_addmm_sigmoid_23:
[----:B------:R-:W0:Y:S02]  /*0000*/  LDC R1, c[0x0][0x28] ;  /* 0x00000a00ff017b82 */ /* 0x000e240000000800 */
[----:B------:R-:W1:Y:S01]  /*0010*/  S2R R8, SR_TID.X ;  /* 0x0000000000087919 */ /* 0x000e620000002100 */
[----:B------:R-:W2:Y:S01]  /*0020*/  LDC.64 R2, c[0x0][0x210] ;  /* 0x00008400ff027b82 */ /* 0x000ea20000000a00 */
[----:B------:R-:W-:Y:S01]  /*0030*/  ULDC.64 UR4, c[0x0][0x208] ;  /* 0x0000820000047ab9 */ /* 0x000fe20000000a00 */
[----:B------:R-:W3:Y:S06]  /*0040*/  S2R R7, SR_CTAID.X ;  /* 0x0000000000077919 */ /* 0x000eec0000002500 */
[----:B------:R-:W4:Y:S01]  /*0050*/  LDC.64 R4, c[0x0][0x218] ;  /* 0x00008600ff047b82 */ /* 0x000f220000000a00 */
[----:B-1----:R-:W-:Y:S01]  /*0060*/  LOP3.LUT R0, R8, 0x3, RZ, 0xc0, !PT ;  /* 0x0000000308007812 */ /* 0x002fe200078ec0ff */
[----:B----4-:R-:W4:Y:S03]  /*0070*/  LDG.E R5, desc[UR4][R4.64] ;  /* 0x0000000404057981 */ /* 0x010f26000c1e1900 */
[----:B---3--:R-:W-:Y:S01]  /*0080*/  LEA R7, R7, R0, 0x2 ;  /* 0x0000000007077211 */ /* 0x008fe200078e10ff */
[----:B------:R-:W-:-:S03]  /*0090*/  HFMA2.MMA R0, -RZ, RZ, 0, 0 ;  /* 0x00000000ff007435 */ /* 0x000fc600000001ff */
[C---:B------:R-:W-:Y:S01]  /*00a0*/  ISETP.GE.AND P0, PT, R7.reuse, 0x4, PT ;  /* 0x000000040700780c */ /* 0x040fe20003f06270 */
[----:B--2---:R-:W-:-:S12]  /*00b0*/  IMAD.WIDE R2, R7, 0x4, R2 ;  /* 0x0000000407027825 */ /* 0x004fd800078e0202 */
[----:B------:R-:W4:Y:S02]  /*00c0*/  @!P0 LDG.E R0, desc[UR4][R2.64] ;  /* 0x0000000402008981 */ /* 0x000f24000c1e1900 */
[----:B----4-:R-:W-:-:S04]  /*00d0*/  FADD R0, R5, R0 ;  /* 0x0000000005007221 */ /* 0x010fc80000000000 */
[----:B------:R-:W-:-:S04]  /*00e0*/  FADD R0, RZ, -R0 ;  /* 0x80000000ff007221 */ /* 0x000fc80000000000 */
[----:B------:R-:W-:-:S05]  /*00f0*/  FMUL R0, R0, 1.4426950216293334961 ;  /* 0x3fb8aa3b00007820 */ /* 0x000fca0000400000 */
[----:B------:R-:W-:-:S13]  /*0100*/  FSETP.GEU.AND P0, PT, R0, -126, PT ;  /* 0xc2fc00000000780b */ /* 0x000fda0003f0e000 */
[----:B------:R-:W-:-:S04]  /*0110*/  @!P0 FMUL R0, R0, 0.5 ;  /* 0x3f00000000008820 */ /* 0x000fc80000400000 */
[----:B------:R-:W1:Y:S02]  /*0120*/  MUFU.EX2 R6, R0 ;  /* 0x0000000000067308 */ /* 0x000e640000000800 */
[----:B-1----:R-:W-:-:S04]  /*0130*/  @!P0 FMUL R6, R6, R6 ;  /* 0x0000000606068220 */ /* 0x002fc80000400000 */
[----:B------:R-:W-:-:S05]  /*0140*/  FADD R6, R6, 1 ;  /* 0x3f80000006067421 */ /* 0x000fca0000000000 */
[----:B------:R-:W-:Y:S02]  /*0150*/  FSETP.GT.AND P1, PT, R6, 8.50705917302346158658e+37, PT ;  /* 0x7e8000000600780b */ /* 0x000fe40003f24000 */
[----:B------:R-:W-:-:S04]  /*0160*/  LOP3.LUT P0, RZ, R8, 0x1c, RZ, 0xc0, !PT ;  /* 0x0000001c08ff7812 */ /* 0x000fc8000780c0ff */
[----:B------:R-:W-:-:S07]  /*0170*/  ISETP.LT.AND P0, PT, R7, 0x4, !P0 ;  /* 0x000000040700780c */ /* 0x000fce0004701270 */
[----:B------:R-:W-:-:S06]  /*0180*/  @P1 FMUL R6, R6, 0.25 ;  /* 0x3e80000006061820 */ /* 0x000fcc0000400000 */
[----:B------:R-:W1:Y:S01]  /*0190*/  MUFU.RCP R6, R6 ;  /* 0x0000000600067308 */ /* 0x000e620000001000 */
[----:B------:R-:W-:-:S04]  /*01a0*/  MOV R5, 0x3e800000 ;  /* 0x3e80000000057802 */ /* 0x000fc80000000f00 */
[----:B------:R-:W-:-:S05]  /*01b0*/  FSEL R5, R5, 1, P1 ;  /* 0x3f80000005057808 */ /* 0x000fca0000800000 */
[----:B-1----:R-:W-:Y:S01]  /*01c0*/  FMUL R5, R6, R5 ;  /* 0x0000000506057220 */ /* 0x002fe20000400000 */
[----:B------:R-:W-:Y:S06]  /*01d0*/  @!P0 EXIT ;  /* 0x000000000000894d */ /* 0x000fec0003800000 */
[----:B------:R-:W-:Y:S01]  /*01e0*/  STG.E desc[UR4][R2.64], R5 ;  /* 0x0000000502007986 */ /* 0x000fe2000c101904 */
[----:B------:R-:W-:Y:S05]  /*01f0*/  EXIT ;  /* 0x000000000000794d */ /* 0x000fea0003800000 */
.L_x_0:
[----:B------:R-:W-:-:S00]  /*0200*/  BRA `(.L_x_0) ;  /* 0xfffffffc00fc7947 */ /* 0x000fc0000383ffff */
[----:B------:R-:W-:-:S00]  /*0210*/  NOP ;  /* 0x0000000000007918 */ /* 0x000fc00000000000 */
        /* <DEDUP_REMOVED lines=14> */
.L_x_1:


//--------------------- .nv.constant0.triton_poi_fused_addmm_sigmoid_23 --------------------------
	.section	.nv.constant0.triton_poi_fused_addmm_sigmoid_23,"a",@progbits
	.sectionflags	@""
	.align	4
.nv.constant0.triton_poi_fused_addmm_sigmoid_23:
	.zero		548
